//
// Generated by NVIDIA NVVM Compiler
//
// Compiler Build ID: CL-36424714
// Cuda compilation tools, release 13.0, V13.0.88
// Based on NVVM 20.0.0
//

.version 9.0
.target sm_100
.address_size 64

// _ZZ12medianFilterPKhPhiiiE16lastMedianShared has been demoted
.extern .shared .align 16 .b8 sharedMem[];

.entry _Z12medianFilterPKhPhiii(
	.param .u64 .ptr .align 1 _Z12medianFilterPKhPhiii_param_0,
	.param .u64 .ptr .align 1 _Z12medianFilterPKhPhiii_param_1,
	.param .u32 _Z12medianFilterPKhPhiii_param_2,
	.param .u32 _Z12medianFilterPKhPhiii_param_3,
	.param .u32 _Z12medianFilterPKhPhiii_param_4
)
{
	.reg .pred 	%p<44>;
	.reg .b16 	%rs<16>;
	.reg .b32 	%r<117>;
	.reg .b64 	%rd<26>;
	// demoted variable
	.shared .align 4 .b8 _ZZ12medianFilterPKhPhiiiE16lastMedianShared[128];
	ld.param.u64 	%rd9, [_Z12medianFilterPKhPhiii_param_0];
	ld.param.u64 	%rd10, [_Z12medianFilterPKhPhiii_param_1];
	ld.param.u32 	%r44, [_Z12medianFilterPKhPhiii_param_2];
	ld.param.u32 	%r45, [_Z12medianFilterPKhPhiii_param_3];
	ld.param.u32 	%r46, [_Z12medianFilterPKhPhiii_param_4];
	mov.u32 	%r1, %tid.y;
	shl.b32 	%r2, %r1, 10;
	mov.u32 	%r47, %ctaid.x;
	mov.u32 	%r48, %ntid.y;
	mad.lo.s32 	%r3, %r47, %r48, %r1;
	add.s32 	%r49, %r46, -1;
	shr.u32 	%r50, %r49, 31;
	add.s32 	%r51, %r49, %r50;
	shr.s32 	%r4, %r51, 1;
	setp.ge.s32 	%p3, %r3, %r44;
	@%p3 bra 	$L__BB0_39;
	mov.u32 	%r5, %tid.x;
	mov.u32 	%r6, %ntid.x;
	setp.gt.u32 	%p4, %r6, 256;
	@%p4 bra 	$L__BB0_4;
	cvt.u16.u32 	%rs3, %r6;
	div.u16 	%rs4, 256, %rs3;
	cvt.u32.u16 	%r52, %rs4;
	mul.lo.s32 	%r53, %r5, %r52;
	shl.b32 	%r54, %r53, 2;
	add.s32 	%r55, %r54, %r2;
	mov.u32 	%r56, sharedMem;
	add.s32 	%r109, %r56, %r55;
	cvt.u64.u16 	%rd1, %rs4;
	mov.b64 	%rd25, 0;
$L__BB0_3:
	mov.b32 	%r57, 0;
	st.shared.u32 	[%r109], %r57;
	add.s64 	%rd25, %rd25, 1;
	add.s32 	%r109, %r109, 4;
	setp.lt.u64 	%p5, %rd25, %rd1;
	@%p5 bra 	$L__BB0_3;
$L__BB0_4:
	shl.b32 	%r58, %r1, 3;
	mov.u32 	%r59, _ZZ12medianFilterPKhPhiiiE16lastMedianShared;
	add.s32 	%r10, %r59, %r58;
	setp.ne.s32 	%p6, %r5, 0;
	@%p6 bra 	$L__BB0_6;
	mov.b16 	%rs5, 0;
	st.shared.u8 	[%r10], %rs5;
	mov.b32 	%r60, 0;
	st.shared.u32 	[%r10+4], %r60;
$L__BB0_6:
	mov.u32 	%r61, sharedMem;
	add.s32 	%r11, %r61, %r2;
	bar.sync 	0;
	sub.s32 	%r62, %r3, %r4;
	max.s32 	%r63, %r62, 0;
	add.s32 	%r64, %r3, %r4;
	add.s32 	%r65, %r64, 1;
	min.s32 	%r66, %r65, %r44;
	sub.s32 	%r12, %r66, %r63;
	min.s32 	%r13, %r45, %r4;
	cvt.u64.u32 	%rd12, %r63;
	cvta.to.global.u64 	%rd13, %rd9;
	add.s64 	%rd4, %rd13, %rd12;
	setp.lt.s32 	%p7, %r13, 1;
	ld.shared.u8 	%rs1, [%r10];
	shl.b32 	%r67, %r5, 2;
	add.s32 	%r14, %r11, %r67;
	@%p7 bra 	$L__BB0_16;
	setp.eq.s32 	%p8, %r5, 0;
	sub.s32 	%r15, %r46, %r12;
	selp.b32 	%r16, %r15, 0, %p8;
	setp.ne.s16 	%p9, %rs1, 0;
	and.pred  	%p1, %p8, %p9;
	mov.b32 	%r110, 0;
	not.pred 	%p13, %p1;
$L__BB0_8:
	setp.ge.s32 	%p10, %r5, %r12;
	@%p10 bra 	$L__BB0_13;
	mul.lo.s32 	%r69, %r110, %r44;
	cvt.s64.s32 	%rd5, %r69;
	mov.u32 	%r111, %r5;
$L__BB0_10:
	cvt.s64.s32 	%rd14, %r111;
	add.s64 	%rd15, %rd14, %rd5;
	add.s64 	%rd16, %rd4, %rd15;
	ld.global.u8 	%rs7, [%rd16];
	mul.wide.u16 	%r70, %rs7, 4;
	add.s32 	%r71, %r11, %r70;
	atom.shared.add.u32 	%r72, [%r71], 1;
	setp.ge.u16 	%p11, %rs7, %rs1;
	@%p11 bra 	$L__BB0_12;
	atom.shared.add.u32 	%r73, [%r10+4], 1;
$L__BB0_12:
	add.s32 	%r111, %r111, %r6;
	setp.lt.s32 	%p12, %r111, %r12;
	@%p12 bra 	$L__BB0_10;
$L__BB0_13:
	@%p13 bra 	$L__BB0_15;
	atom.shared.add.u32 	%r74, [%r10+4], %r15;
$L__BB0_15:
	atom.shared.add.u32 	%r75, [%r14], %r16;
	add.s32 	%r110, %r110, 1;
	setp.ne.s32 	%p14, %r110, %r13;
	@%p14 bra 	$L__BB0_8;
$L__BB0_16:
	setp.ne.s32 	%p15, %r5, 0;
	setp.eq.s32 	%p16, %r5, 0;
	sub.s32 	%r76, %r46, %r13;
	mul.lo.s32 	%r21, %r76, %r46;
	selp.b32 	%r22, %r21, 0, %p16;
	setp.eq.s16 	%p17, %rs1, 0;
	or.pred  	%p18, %p15, %p17;
	@%p18 bra 	$L__BB0_18;
	atom.shared.add.u32 	%r77, [%r10+4], %r21;
$L__BB0_18:
	atom.shared.add.u32 	%r78, [%r14], %r22;
	setp.lt.s32 	%p19, %r45, 1;
	@%p19 bra 	$L__BB0_39;
	not.b32 	%r23, %r4;
	mad.lo.s32 	%r80, %r46, %r46, 1;
	shr.u32 	%r24, %r80, 1;
	cvta.to.global.u64 	%rd6, %rd10;
	mov.b32 	%r112, 0;
$L__BB0_20:
	setp.gt.s32 	%p20, %r112, %r4;
	selp.b32 	%r26, %r12, 0, %p20;
	sub.s32 	%r27, %r46, %r26;
	setp.ge.s32 	%p21, %r5, %r26;
	ld.shared.u8 	%rs2, [%r10];
	@%p21 bra 	$L__BB0_25;
	add.s32 	%r81, %r112, %r23;
	mul.lo.s32 	%r82, %r81, %r44;
	cvt.s64.s32 	%rd7, %r82;
	mov.u32 	%r113, %r5;
$L__BB0_22:
	cvt.s64.s32 	%rd17, %r113;
	add.s64 	%rd18, %rd17, %rd7;
	add.s64 	%rd19, %rd4, %rd18;
	ld.global.u8 	%rs10, [%rd19];
	mul.wide.u16 	%r83, %rs10, 4;
	add.s32 	%r84, %r11, %r83;
	atom.shared.add.u32 	%r85, [%r84], -1;
	setp.ge.u16 	%p22, %rs10, %rs2;
	@%p22 bra 	$L__BB0_24;
	atom.shared.add.u32 	%r86, [%r10+4], -1;
$L__BB0_24:
	add.s32 	%r113, %r113, %r6;
	setp.lt.s32 	%p23, %r113, %r26;
	@%p23 bra 	$L__BB0_22;
$L__BB0_25:
	setp.eq.s32 	%p24, %r5, 0;
	setp.ne.s16 	%p25, %rs2, 0;
	and.pred  	%p2, %p24, %p25;
	not.pred 	%p26, %p2;
	@%p26 bra 	$L__BB0_27;
	neg.s32 	%r87, %r27;
	atom.shared.add.u32 	%r88, [%r10+4], %r87;
$L__BB0_27:
	setp.eq.s32 	%p27, %r5, 0;
	selp.b32 	%r89, %r27, 0, %p27;
	neg.s32 	%r90, %r89;
	atom.shared.add.u32 	%r91, [%r14], %r90;
	add.s32 	%r30, %r112, %r4;
	setp.lt.s32 	%p28, %r30, %r45;
	selp.b32 	%r31, %r12, 0, %p28;
	sub.s32 	%r32, %r46, %r31;
	setp.ge.s32 	%p29, %r5, %r31;
	@%p29 bra 	$L__BB0_32;
	mul.lo.s32 	%r92, %r30, %r44;
	cvt.s64.s32 	%rd8, %r92;
	mov.u32 	%r114, %r5;
$L__BB0_29:
	cvt.s64.s32 	%rd20, %r114;
	add.s64 	%rd21, %rd20, %rd8;
	add.s64 	%rd22, %rd4, %rd21;
	ld.global.u8 	%rs13, [%rd22];
	mul.wide.u16 	%r93, %rs13, 4;
	add.s32 	%r94, %r11, %r93;
	atom.shared.add.u32 	%r95, [%r94], 1;
	setp.ge.u16 	%p30, %rs13, %rs2;
	@%p30 bra 	$L__BB0_31;
	atom.shared.add.u32 	%r96, [%r10+4], 1;
$L__BB0_31:
	add.s32 	%r114, %r114, %r6;
	setp.lt.s32 	%p31, %r114, %r31;
	@%p31 bra 	$L__BB0_29;
$L__BB0_32:
	@%p26 bra 	$L__BB0_34;
	atom.shared.add.u32 	%r97, [%r10+4], %r32;
$L__BB0_34:
	setp.ne.s32 	%p33, %r5, 0;
	setp.eq.s32 	%p34, %r5, 0;
	selp.b32 	%r98, %r32, 0, %p34;
	atom.shared.add.u32 	%r99, [%r14], %r98;
	bar.sync 	0;
	@%p33 bra 	$L__BB0_38;
	ld.shared.u32 	%r115, [%r10+4];
	setp.lt.s32 	%p35, %r115, %r24;
	selp.u32 	%r100, 1, 0, %p35;
	setp.ge.s32 	%p36, %r115, %r24;
	selp.s32 	%r101, -1, 0, %p36;
	add.s32 	%r36, %r101, %r100;
	ld.shared.u8 	%r102, [%r10];
	setp.eq.s32 	%p37, %r36, -1;
	selp.s32 	%r103, -1, 0, %p37;
	add.s32 	%r116, %r103, %r102;
$L__BB0_36:
	mov.u32 	%r39, %r116;
	setp.ne.s32 	%p38, %r36, 1;
	shl.b32 	%r104, %r39, 2;
	add.s32 	%r105, %r11, %r104;
	ld.shared.u32 	%r40, [%r105];
	mad.lo.s32 	%r115, %r40, %r36, %r115;
	setp.ge.s32 	%p39, %r115, %r24;
	xor.pred  	%p40, %p38, %p39;
	add.s32 	%r116, %r39, %r36;
	not.pred 	%p41, %p40;
	@%p41 bra 	$L__BB0_36;
	cvt.u16.u32 	%rs15, %r39;
	st.shared.u8 	[%r10], %rs15;
	setp.eq.s32 	%p42, %r36, 1;
	selp.b32 	%r106, %r40, 0, %p42;
	sub.s32 	%r107, %r115, %r106;
	st.shared.u32 	[%r10+4], %r107;
	mad.lo.s32 	%r108, %r112, %r44, %r3;
	cvt.s64.s32 	%rd23, %r108;
	add.s64 	%rd24, %rd6, %rd23;
	st.global.u8 	[%rd24], %rs15;
$L__BB0_38:
	bar.sync 	0;
	add.s32 	%r112, %r112, 1;
	setp.ne.s32 	%p43, %r112, %r45;
	@%p43 bra 	$L__BB0_20;
$L__BB0_39:
	ret;

}


// ===== COMPILED SASS (sm_100) =====

	.target	sm_100

	.elftype	@"ET_EXEC"


//--------------------- .note.nv.tkinfo           --------------------------
	.section	.note.nv.tkinfo,"",@"SHT_NOTE"
	.sectionflags	@"SHF_NOTE_NV_TKINFO"
	.tkinfo
        /*0018*/ 	.word	0x00000002
        /*0030*/ 	.string	""
        /*0030*/ 	.string	"ptxas"
        /*0030*/ 	.string	"Cuda compilation tools, release 13.0, V13.0.88"
        /*0030*/ 	.string	"Build cuda_13.0.r13.0/compiler.36424714_0"
        /*0030*/ 	.string	"-arch sm_100 -m 64 "



//--------------------- .note.nv.cuinfo           --------------------------
	.section	.note.nv.cuinfo,"",@"SHT_NOTE"
	.sectionflags	@"SHF_NOTE_NV_CUINFO"
        /*0018*/ 	.short	0x0002
        /*001a*/ 	.short	0x0064
        /*001c*/ 	.short	0x0082
	.zero		2


//--------------------- .nv.info                  --------------------------
	.section	.nv.info,"",@"SHT_CUDA_INFO"
	.align	4


	//----- nvinfo : EIATTR_REGCOUNT
	.align		4
        /*0000*/ 	.byte	0x04, 0x2f
        /*0002*/ 	.short	(.L_1 - .L_0)
	.align		4
.L_0:
        /*0004*/ 	.word	index@(_Z12medianFilterPKhPhiii)
        /*0008*/ 	.word	0x00000017


	//----- nvinfo : EIATTR_FRAME_SIZE
	.align		4
.L_1:
        /*000c*/ 	.byte	0x04, 0x11
        /*000e*/ 	.short	(.L_3 - .L_2)
	.align		4
.L_2:
        /*0010*/ 	.word	index@($__internal_0_$__cuda_sm20_div_u16)
        /*0014*/ 	.word	0x00000000


	//----- nvinfo : EIATTR_FRAME_SIZE
	.align		4
.L_3:
        /*0018*/ 	.byte	0x04, 0x11
        /*001a*/ 	.short	(.L_5 - .L_4)
	.align		4
.L_4:
        /*001c*/ 	.word	index@(_Z12medianFilterPKhPhiii)
        /*0020*/ 	.word	0x00000000


	//----- nvinfo : EIATTR_MIN_STACK_SIZE
	.align		4
.L_5:
        /*0024*/ 	.byte	0x04, 0x12
        /*0026*/ 	.short	(.L_7 - .L_6)
	.align		4
.L_6:
        /*0028*/ 	.word	index@(_Z12medianFilterPKhPhiii)
        /*002c*/ 	.word	0x00000000
.L_7:


//--------------------- .nv.compat                --------------------------
	.section	.nv.compat,"",@"SHT_CUDA_COMPAT_INFO"
	.align	4
        /*0000*/ 	.byte	0x02, 0x09, 0x00, 0x00, 0x02, 0x02, 0x01, 0x00, 0x02, 0x05, 0x05, 0x00, 0x03, 0x07, 0x01, 0x01
        /*0010*/ 	.byte	0x02, 0x03, 0x00, 0x00, 0x02, 0x06, 0x01, 0x00, 0x04, 0x0b, 0x08, 0x00, 0x01, 0x00, 0x00, 0x00
        /*0020*/ 	.byte	0x00, 0x00, 0x00, 0x00


//--------------------- .nv.info._Z12medianFilterPKhPhiii --------------------------
	.section	.nv.info._Z12medianFilterPKhPhiii,"",@"SHT_CUDA_INFO"
	.sectionflags	@""
	.align	4


	//----- nvinfo : EIATTR_CUDA_API_VERSION
	.align		4
        /*0000*/ 	.byte	0x04, 0x37
        /*0002*/ 	.short	(.L_9 - .L_8)
.L_8:
        /*0004*/ 	.word	0x00000082


	//----- nvinfo : EIATTR_KPARAM_INFO
	.align		4
.L_9:
        /*0008*/ 	.byte	0x04, 0x17
        /*000a*/ 	.short	(.L_11 - .L_10)
.L_10:
        /*000c*/ 	.word	0x00000000
        /*0010*/ 	.short	0x0004
        /*0012*/ 	.short	0x0018
        /*0014*/ 	.byte	0x00, 0xf0, 0x11, 0x00


	//----- nvinfo : EIATTR_KPARAM_INFO
	.align		4
.L_11:
        /*0018*/ 	.byte	0x04, 0x17
        /*001a*/ 	.short	(.L_13 - .L_12)
.L_12:
        /*001c*/ 	.word	0x00000000
        /*0020*/ 	.short	0x0003
        /*0022*/ 	.short	0x0014
        /*0024*/ 	.byte	0x00, 0xf0, 0x11, 0x00


	//----- nvinfo : EIATTR_KPARAM_INFO
	.align		4
.L_13:
        /*0028*/ 	.byte	0x04, 0x17
        /*002a*/ 	.short	(.L_15 - .L_14)
.L_14:
        /*002c*/ 	.word	0x00000000
        /*0030*/ 	.short	0x0002
        /*0032*/ 	.short	0x0010
        /*0034*/ 	.byte	0x00, 0xf0, 0x11, 0x00


	//----- nvinfo : EIATTR_KPARAM_INFO
	.align		4
.L_15:
        /*0038*/ 	.byte	0x04, 0x17
        /*003a*/ 	.short	(.L_17 - .L_16)
.L_16:
        /*003c*/ 	.word	0x00000000
        /*0040*/ 	.short	0x0001
        /*0042*/ 	.short	0x0008
        /*0044*/ 	.byte	0x00, 0xf5, 0x21, 0x00


	//----- nvinfo : EIATTR_KPARAM_INFO
	.align		4
.L_17:
        /*0048*/ 	.byte	0x04, 0x17
        /*004a*/ 	.short	(.L_19 - .L_18)
.L_18:
        /*004c*/ 	.word	0x00000000
        /*0050*/ 	.short	0x0000
        /*0052*/ 	.short	0x0000
        /*0054*/ 	.byte	0x00, 0xf5, 0x21, 0x00


	//----- nvinfo : EIATTR_SPARSE_MMA_MASK
	.align		4
.L_19:
        /*0058*/ 	.byte	0x03, 0x50
        /*005a*/ 	.short	0x0000


	//----- nvinfo : EIATTR_MAXREG_COUNT
	.align		4
        /*005c*/ 	.byte	0x03, 0x1b
        /*005e*/ 	.short	0x00ff


	//----- nvinfo : EIATTR_NUM_BARRIERS
	.align		4
        /*0060*/ 	.byte	0x02, 0x4c
        /*0062*/ 	.byte	0x01
	.zero		1


	//----- nvinfo : EIATTR_MERCURY_ISA_VERSION
	.align		4
        /*0064*/ 	.byte	0x03, 0x5f
        /*0066*/ 	.short	0x0101


	//----- nvinfo : EIATTR_VRC_CTA_INIT_COUNT
	.align		4
        /*0068*/ 	.byte	0x02, 0x4a
	.zero		1
	.zero		1


	//----- nvinfo : EIATTR_EXIT_INSTR_OFFSETS
	.align		4
        /*006c*/ 	.byte	0x04, 0x1c
        /*006e*/ 	.short	(.L_21 - .L_20)


	//   ....[0]....
.L_20:
        /*0070*/ 	.word	0x00000070


	//   ....[1]....
        /*0074*/ 	.word	0x000008f0


	//   ....[2]....
        /*0078*/ 	.word	0x00001090


	//----- nvinfo : EIATTR_CRS_STACK_SIZE
	.align		4
.L_21:
        /*007c*/ 	.byte	0x04, 0x1e
        /*007e*/ 	.short	(.L_23 - .L_22)
.L_22:
        /*0080*/ 	.word	0x00000000


	//----- nvinfo : EIATTR_CBANK_PARAM_SIZE
	.align		4
.L_23:
        /*0084*/ 	.byte	0x03, 0x19
        /*0086*/ 	.short	0x001c


	//----- nvinfo : EIATTR_PARAM_CBANK
	.align		4
        /*0088*/ 	.byte	0x04, 0x0a
        /*008a*/ 	.short	(.L_25 - .L_24)
	.align		4
.L_24:
        /*008c*/ 	.word	index@(.nv.constant0._Z12medianFilterPKhPhiii)
        /*0090*/ 	.short	0x0380
        /*0092*/ 	.short	0x001c


	//----- nvinfo : EIATTR_SW_WAR
	.align		4
.L_25:
        /*0094*/ 	.byte	0x04, 0x36
        /*0096*/ 	.short	(.L_27 - .L_26)
.L_26:
        /*0098*/ 	.word	0x00000008
.L_27:


//--------------------- .nv.callgraph             --------------------------
	.section	.nv.callgraph,"",@"SHT_CUDA_CALLGRAPH"
	.align	4
	.sectionentsize	8
	.align		4
        /*0000*/ 	.word	0x00000000
	.align		4
        /*0004*/ 	.word	0xffffffff
	.align		4
        /*0008*/ 	.word	0x00000000
	.align		4
        /*000c*/ 	.word	0xfffffffe
	.align		4
        /*0010*/ 	.word	0x00000000
	.align		4
        /*0014*/ 	.word	0xfffffffd
	.align		4
        /*0018*/ 	.word	0x00000000
	.align		4
        /*001c*/ 	.word	0xfffffffc


//--------------------- .text._Z12medianFilterPKhPhiii --------------------------
	.section	.text._Z12medianFilterPKhPhiii,"ax",@progbits
	.align	128
.text._Z12medianFilterPKhPhiii:
        .type           _Z12medianFilterPKhPhiii,@function
        .size           _Z12medianFilterPKhPhiii,(.L_x_34 - _Z12medianFilterPKhPhiii)
        .other          _Z12medianFilterPKhPhiii,@"STO_CUDA_ENTRY STV_DEFAULT"
_Z12medianFilterPKhPhiii:
[----:B------:R-:W-:Y:S01]  /*0000*/  LDC R1, c[0x0][0x37c] ;  /* 0x0000df00ff017b82 */ /* 0x000fe20000000800 */
[----:B------:R-:W0:Y:S07]  /*0010*/  S2R R3, SR_TID.Y ;  /* 0x0000000000037919 */ /* 0x000e2e0000002200 */
[----:B------:R-:W0:Y:S01]  /*0020*/  S2UR UR4, SR_CTAID.X ;  /* 0x00000000000479c3 */ /* 0x000e220000002500 */
[----:B------:R-:W1:Y:S07]  /*0030*/  LDCU UR5, c[0x0][0x390] ;  /* 0x00007200ff0577ac */ /* 0x000e6e0008000800 */
[----:B------:R-:W0:Y:S02]  /*0040*/  LDC R0, c[0x0][0x364] ;  /* 0x0000d900ff007b82 */ /* 0x000e240000000800 */
[----:B0-----:R-:W-:-:S05]  /*0050*/  IMAD R0, R0, UR4, R3 ;  /* 0x0000000400007c24 */ /* 0x001fca000f8e0203 */
[----:B-1----:R-:W-:-:S13]  /*0060*/  ISETP.GE.AND P0, PT, R0, UR5, PT ;  /* 0x0000000500007c0c */ /* 0x002fda000bf06270 */
[----:B------:R-:W-:Y:S05]  /*0070*/  @P0 EXIT ;  /* 0x000000000000094d */ /* 0x000fea0003800000 */
[----:B------:R-:W0:Y:S01]  /*0080*/  LDCU UR7, c[0x0][0x360] ;  /* 0x00006c00ff0777ac */ /* 0x000e220008000800 */
[----:B------:R-:W1:Y:S01]  /*0090*/  S2R R2, SR_TID.X ;  /* 0x0000000000027919 */ /* 0x000e620000002100 */
[----:B------:R-:W-:Y:S01]  /*00a0*/  IMAD.SHL.U32 R9, R3, 0x400, RZ ;  /* 0x0000040003097824 */ /* 0x000fe200078e00ff */
[----:B------:R-:W2:Y:S01]  /*00b0*/  LDCU.64 UR8, c[0x0][0x358] ;  /* 0x00006b00ff0877ac */ /* 0x000ea20008000a00 */
[----:B0-----:R-:W-:-:S09]  /*00c0*/  UISETP.GT.U32.AND UP0, UPT, UR7, 0x100, UPT ;  /* 0x000001000700788c */ /* 0x001fd2000bf04070 */
[----:B--2---:R-:W-:Y:S05]  /*00d0*/  BRA.U UP0, `(.L_x_0) ;  /* 0x0000000100d07547 */ /* 0x004fea000b800000 */
[----:B------:R-:W-:Y:S01]  /*00e0*/  ULOP3.LUT UR4, UR7, 0xffff, URZ, 0xc0, !UPT ;  /* 0x0000ffff07047892 */ /* 0x000fe2000f8ec0ff */
[----:B------:R-:W-:-:S11]  /*00f0*/  MOV R10, 0x110 ;  /* 0x00000110000a7802 */ /* 0x000fd60000000f00 */
[----:B-1----:R-:W-:Y:S05]  /*0100*/  CALL.REL.NOINC `($__internal_0_$__cuda_sm20_div_u16) ;  /* 0x0000000c00e47944 */ /* 0x002fea0003c00000 */
[----:B------:R-:W-:Y:S01]  /*0110*/  LOP3.LUT R5, R8, 0xffff, RZ, 0xc0, !PT ;  /* 0x0000ffff08057812 */ /* 0x000fe200078ec0ff */
[----:B------:R-:W0:Y:S01]  /*0120*/  S2UR UR5, SR_CgaCtaId ;  /* 0x00000000000579c3 */ /* 0x000e220000008800 */
[----:B------:R-:W-:Y:S01]  /*0130*/  CS2R R6, SRZ ;  /* 0x0000000000067805 */ /* 0x000fe2000001ff00 */
[----:B------:R-:W-:Y:S01]  /*0140*/  UMOV UR4, 0x400 ;  /* 0x0000040000047882 */ /* 0x000fe20000000000 */
[----:B------:R-:W-:Y:S01]  /*0150*/  ISETP.GT.U32.AND P0, PT, R5, RZ, PT ;  /* 0x000000ff0500720c */ /* 0x000fe20003f04070 */
[----:B------:R-:W-:-:S03]  /*0160*/  UIADD3 UR4, UPT, UPT, UR4, 0x80, URZ ;  /* 0x0000008004047890 */ /* 0x000fc6000fffe0ff */
[----:B------:R-:W-:-:S13]  /*0170*/  ISETP.GT.U32.AND.EX P0, PT, RZ, RZ, PT, P0 ;  /* 0x000000ffff00720c */ /* 0x000fda0003f04100 */
[----:B------:R-:W-:Y:S01]  /*0180*/  @!P0 IMAD.MOV.U32 R6, RZ, RZ, 0x1 ;  /* 0x00000001ff068424 */ /* 0x000fe200078e00ff */
[----:B0-----:R-:W-:-:S04]  /*0190*/  ULEA UR4, UR5, UR4, 0x18 ;  /* 0x0000000405047291 */ /* 0x001fc8000f8ec0ff */
[CC--:B------:R-:W-:Y:S02]  /*01a0*/  IADD3 R4, P3, PT, R5.reuse, -R6.reuse, RZ ;  /* 0x8000000605047210 */ /* 0x0c0fe40007f7e0ff */
[C---:B------:R-:W-:Y:S02]  /*01b0*/  ISETP.GT.U32.AND P2, PT, R5.reuse, R6, PT ;  /* 0x000000060500720c */ /* 0x040fe40003f44070 */
[----:B------:R-:W-:Y:S01]  /*01c0*/  ISETP.LE.U32.AND P1, PT, R4, 0x3, PT ;  /* 0x000000030400780c */ /* 0x000fe20003f23070 */
[----:B------:R-:W-:Y:S01]  /*01d0*/  IMAD.X R8, RZ, RZ, ~R7, P3 ;  /* 0x000000ffff087224 */ /* 0x000fe200018e0e07 */
[----:B------:R-:W-:Y:S01]  /*01e0*/  ISETP.GT.U32.AND.EX P2, PT, RZ, R7, PT, P2 ;  /* 0x00000007ff00720c */ /* 0x000fe20003f44120 */
[----:B------:R-:W-:-:S03]  /*01f0*/  IMAD R4, R5, R2, RZ ;  /* 0x0000000205047224 */ /* 0x000fc600078e02ff */
[----:B------:R-:W-:Y:S01]  /*0200*/  ISETP.LE.U32.OR.EX P1, PT, R8, RZ, !P2, P1 ;  /* 0x000000ff0800720c */ /* 0x000fe20005723510 */
[----:B------:R-:W-:-:S04]  /*0210*/  IMAD R4, R4, 0x4, R9 ;  /* 0x0000000404047824 */ /* 0x000fc800078e0209 */
[----:B------:R-:W-:-:S05]  /*0220*/  VIADD R4, R4, UR4 ;  /* 0x0000000404047c36 */ /* 0x000fca0008000000 */
[----:B------:R0:W-:Y:S02]  /*0230*/  @!P0 STS [R4], RZ ;  /* 0x000000ff04008388 */ /* 0x0001e40000000800 */
[----:B0-----:R-:W-:Y:S01]  /*0240*/  @!P0 VIADD R4, R4, 0x4 ;  /* 0x0000000404048836 */ /* 0x001fe20000000000 */
[----:B------:R-:W-:Y:S06]  /*0250*/  @P1 BRA `(.L_x_1) ;  /* 0x0000000000341947 */ /* 0x000fec0003800000 */
[----:B------:R-:W-:Y:S02]  /*0260*/  IADD3 R11, P1, PT, R5, -0x3, RZ ;  /* 0xfffffffd050b7810 */ /* 0x000fe40007f3e0ff */
[----:B------:R-:W-:-:S03]  /*0270*/  PLOP3.LUT P0, PT, PT, PT, PT, 0x8, 0x80 ;  /* 0x000000000080781c */ /* 0x000fc60003f0e170 */
[----:B------:R-:W-:-:S10]  /*0280*/  IMAD.X R8, RZ, RZ, -0x1, P1 ;  /* 0xffffffffff087424 */ /* 0x000fd400008e06ff */
.L_x_2:
[----:B------:R-:W-:Y:S01]  /*0290*/  IADD3 R6, P1, PT, R6, 0x4, RZ ;  /* 0x0000000406067810 */ /* 0x000fe20007f3e0ff */
[----:B------:R-:W-:Y:S04]  /*02a0*/  STS [R4], RZ ;  /* 0x000000ff04007388 */ /* 0x000fe80000000800 */
[----:B------:R-:W-:Y:S01]  /*02b0*/  IMAD.X R7, RZ, RZ, R7, P1 ;  /* 0x000000ffff077224 */ /* 0x000fe200008e0607 */
[----:B------:R-:W-:Y:S01]  /*02c0*/  ISETP.GE.U32.AND P1, PT, R6, R11, PT ;  /* 0x0000000b0600720c */ /* 0x000fe20003f26070 */
[----:B------:R-:W-:Y:S03]  /*02d0*/  STS [R4+0x4], RZ ;  /* 0x000004ff04007388 */ /* 0x000fe60000000800 */
[----:B------:R-:W-:Y:S01]  /*02e0*/  ISETP.GE.U32.AND.EX P1, PT, R7, R8, PT, P1 ;  /* 0x000000080700720c */ /* 0x000fe20003f26110 */
[----:B------:R-:W-:Y:S04]  /*02f0*/  STS [R4+0x8], RZ ;  /* 0x000008ff04007388 */ /* 0x000fe80000000800 */
[----:B------:R0:W-:Y:S02]  /*0300*/  STS [R4+0xc], RZ ;  /* 0x00000cff04007388 */ /* 0x0001e40000000800 */
[----:B0-----:R-:W-:-:S06]  /*0310*/  VIADD R4, R4, 0x10 ;  /* 0x0000001004047836 */ /* 0x001fcc0000000000 */
[----:B------:R-:W-:Y:S05]  /*0320*/  @!P1 BRA `(.L_x_2) ;  /* 0xfffffffc00d89947 */ /* 0x000fea000383ffff */
.L_x_1:
[CC--:B------:R-:W-:Y:S02]  /*0330*/  IADD3 R8, P3, PT, R5.reuse, -R6.reuse, RZ ;  /* 0x8000000605087210 */ /* 0x0c0fe40007f7e0ff */
[----:B------:R-:W-:Y:S02]  /*0340*/  ISETP.GT.U32.AND P2, PT, R5, R6, PT ;  /* 0x000000060500720c */ /* 0x000fe40003f44070 */
[----:B------:R-:W-:Y:S01]  /*0350*/  ISETP.LE.U32.AND P1, PT, R8, 0x1, PT ;  /* 0x000000010800780c */ /* 0x000fe20003f23070 */
[----:B------:R-:W-:Y:S01]  /*0360*/  IMAD.X R8, RZ, RZ, ~R7, P3 ;  /* 0x000000ffff087224 */ /* 0x000fe200018e0e07 */
[----:B------:R-:W-:-:S04]  /*0370*/  ISETP.GT.U32.AND.EX P2, PT, RZ, R7, PT, P2 ;  /* 0x00000007ff00720c */ /* 0x000fc80003f44120 */
[----:B------:R-:W-:-:S13]  /*0380*/  ISETP.LE.U32.OR.EX P1, PT, R8, RZ, !P2, P1 ;  /* 0x000000ff0800720c */ /* 0x000fda0005723510 */
[----:B------:R-:W-:Y:S01]  /*0390*/  @!P1 IADD3 R6, P3, PT, R6, 0x2, RZ ;  /* 0x0000000206069810 */ /* 0x000fe20007f7e0ff */
[----:B------:R-:W-:Y:S01]  /*03a0*/  @!P1 STS [R4], RZ ;  /* 0x000000ff04009388 */ /* 0x000fe20000000800 */
[----:B------:R-:W-:Y:S02]  /*03b0*/  @!P1 PLOP3.LUT P0, PT, PT, PT, PT, 0x8, 0x80 ;  /* 0x000000000080981c */ /* 0x000fe40003f0e170 */
[----:B------:R-:W-:Y:S01]  /*03c0*/  ISETP.LT.U32.AND P2, PT, R6, R5, PT ;  /* 0x000000050600720c */ /* 0x000fe20003f41070 */
[----:B------:R-:W-:Y:S01]  /*03d0*/  @!P1 IMAD.X R7, RZ, RZ, R7, P3 ;  /* 0x000000ffff079224 */ /* 0x000fe200018e0607 */
[----:B------:R0:W-:Y:S04]  /*03e0*/  @!P1 STS [R4+0x4], RZ ;  /* 0x000004ff04009388 */ /* 0x0001e80000000800 */
[----:B------:R-:W-:Y:S01]  /*03f0*/  ISETP.LT.U32.OR.EX P0, PT, R7, RZ, P0, P2 ;  /* 0x000000ff0700720c */ /* 0x000fe20000701520 */
[----:B0-----:R-:W-:-:S12]  /*0400*/  @!P1 VIADD R4, R4, 0x8 ;  /* 0x0000000804049836 */ /* 0x001fd80000000000 */
[----:B------:R0:W-:Y:S02]  /*0410*/  @P0 STS [R4], RZ ;  /* 0x000000ff04000388 */ /* 0x0001e40000000800 */
.L_x_0:
[----:B------:R-:W2:Y:S01]  /*0420*/  S2UR UR5, SR_CgaCtaId ;  /* 0x00000000000579c3 */ /* 0x000ea20000008800 */
[----:B------:R-:W-:Y:S01]  /*0430*/  UMOV UR4, 0x400 ;  /* 0x0000040000047882 */ /* 0x000fe20000000000 */
[----:B-1----:R-:W-:Y:S01]  /*0440*/  ISETP.NE.AND P0, PT, R2, RZ, PT ;  /* 0x000000ff0200720c */ /* 0x002fe20003f05270 */
[----:B------:R-:W1:Y:S01]  /*0450*/  LDCU.64 UR12, c[0x0][0x390] ;  /* 0x00007200ff0c77ac */ /* 0x000e620008000a00 */
[----:B------:R-:W3:Y:S04]  /*0460*/  LDCU.64 UR10, c[0x0][0x380] ;  /* 0x00007000ff0a77ac */ /* 0x000ee80008000a00 */
[----:B------:R-:W0:Y:S01]  /*0470*/  LDC R14, c[0x0][0x398] ;  /* 0x0000e600ff0e7b82 */ /* 0x000e220000000800 */
[----:B--2---:R-:W-:Y:S02]  /*0480*/  ULEA UR6, UR5, UR4, 0x18 ;  /* 0x0000000405067291 */ /* 0x004fe4000f8ec0ff */
[----:B------:R-:W-:-:S04]  /*0490*/  UIADD3 UR4, UPT, UPT, UR4, 0x80, URZ ;  /* 0x0000008004047890 */ /* 0x000fc8000fffe0ff */
[----:B------:R-:W-:Y:S01]  /*04a0*/  LEA R3, R3, UR6, 0x3 ;  /* 0x0000000603037c11 */ /* 0x000fe2000f8e18ff */
[----:B------:R-:W-:Y:S01]  /*04b0*/  ULEA UR4, UR5, UR4, 0x18 ;  /* 0x0000000405047291 */ /* 0x000fe2000f8ec0ff */
[----:B0-----:R-:W-:-:S03]  /*04c0*/  VIADD R4, R14, 0xffffffff ;  /* 0xffffffff0e047836 */ /* 0x001fc60000000000 */
[----:B------:R0:W-:Y:S02]  /*04d0*/  @!P0 STS.U8 [R3], RZ ;  /* 0x000000ff03008388 */ /* 0x0001e40000000000 */
[----:B------:R-:W-:Y:S01]  /*04e0*/  LEA.HI R7, R4, R4, RZ, 0x1 ;  /* 0x0000000404077211 */ /* 0x000fe200078f08ff */
[----:B------:R-:W-:Y:S01]  /*04f0*/  VIADD R9, R9, UR4 ;  /* 0x0000000409097c36 */ /* 0x000fe20008000000 */
[----:B------:R0:W-:Y:S02]  /*0500*/  @!P0 STS [R3+0x4], RZ ;  /* 0x000004ff03008388 */ /* 0x0001e40000000800 */
[----:B------:R-:W-:Y:S01]  /*0510*/  SHF.R.S32.HI R7, RZ, 0x1, R7 ;  /* 0x00000001ff077819 */ /* 0x000fe20000011407 */
[----:B------:R-:W-:Y:S01]  /*0520*/  IMAD R8, R2, 0x4, R9 ;  /* 0x0000000402087824 */ /* 0x000fe200078e0209 */
[----:B------:R-:W-:Y:S02]  /*0530*/  BAR.SYNC.DEFER_BLOCKING 0x0 ;  /* 0x0000000000007b1d */ /* 0x000fe40000010000 */
[----:B-1----:R-:W-:-:S02]  /*0540*/  VIMNMX R13, PT, PT, R7, UR13, PT ;  /* 0x0000000d070d7c48 */ /* 0x002fc4000bfe0100 */
[C---:B------:R-:W-:Y:S02]  /*0550*/  VIADDMNMX R11, R0.reuse, -R7, RZ, !PT ;  /* 0x80000007000b7246 */ /* 0x040fe400078001ff */
[----:B------:R-:W-:Y:S02]  /*0560*/  ISETP.GE.AND P0, PT, R13, 0x1, PT ;  /* 0x000000010d00780c */ /* 0x000fe40003f06270 */
[----:B------:R-:W-:Y:S02]  /*0570*/  IADD3 R4, PT, PT, R0, 0x1, R7 ;  /* 0x0000000100047810 */ /* 0x000fe40007ffe007 */
[----:B---3--:R-:W-:Y:S02]  /*0580*/  IADD3 R6, P1, PT, R11, UR10, RZ ;  /* 0x0000000a0b067c10 */ /* 0x008fe4000ff3e0ff */
[----:B------:R-:W-:-:S03]  /*0590*/  VIMNMX R4, PT, PT, R4, UR12, PT ;  /* 0x0000000c04047c48 */ /* 0x000fc6000bfe0100 */
[----:B------:R-:W-:Y:S02]  /*05a0*/  IMAD.X R10, RZ, RZ, UR11, P1 ;  /* 0x0000000bff0a7e24 */ /* 0x000fe400088e06ff */
[----:B------:R-:W-:Y:S01]  /*05b0*/  IMAD.IADD R11, R4, 0x1, -R11 ;  /* 0x00000001040b7824 */ /* 0x000fe200078e0a0b */
[----:B------:R0:W1:Y:S01]  /*05c0*/  LDS.U8 R12, [R3] ;  /* 0x00000000030c7984 */ /* 0x0000620000000000 */
[----:B------:R-:W-:Y:S05]  /*05d0*/  @!P0 BRA `(.L_x_3) ;  /* 0x00000000008c8947 */ /* 0x000fea0003800000 */
[----:B------:R-:W-:Y:S01]  /*05e0*/  IMAD.IADD R14, R14, 0x1, -R11 ;  /* 0x000000010e0e7824 */ /* 0x000fe200078e0a0b */
[----:B------:R-:W-:Y:S01]  /*05f0*/  ISETP.NE.AND P1, PT, R2, RZ, PT ;  /* 0x000000ff0200720c */ /* 0x000fe20003f25270 */
[----:B------:R-:W-:-:S03]  /*0600*/  UMOV UR4, URZ ;  /* 0x000000ff00047c82 */ /* 0x000fc60008000000 */
[----:B-1----:R-:W-:Y:S02]  /*0610*/  ISETP.NE.AND P0, PT, R12, RZ, !P1 ;  /* 0x000000ff0c00720c */ /* 0x002fe40004f05270 */
[----:B------:R-:W-:-:S11]  /*0620*/  SEL R15, R14, RZ, !P1 ;  /* 0x000000ff0e0f7207 */ /* 0x000fd60004800000 */
.L_x_11:
[----:B------:R-:W-:Y:S01]  /*0630*/  ISETP.GE.AND P1, PT, R2, R11, PT ;  /* 0x0000000b0200720c */ /* 0x000fe20003f26270 */
[----:B------:R-:W-:-:S12]  /*0640*/  BSSY.RECONVERGENT B0, `(.L_x_4) ;  /* 0x0000014000007945 */ /* 0x000fd80003800200 */
[----:B-123--:R-:W-:Y:S05]  /*0650*/  @P1 BRA `(.L_x_5) ;  /* 0x0000000000481947 */ /* 0x00efea0003800000 */
[----:B------:R-:W1:Y:S01]  /*0660*/  LDC R19, c[0x0][0x390] ;  /* 0x0000e400ff137b82 */ /* 0x000e620000000800 */
[----:B------:R-:W-:Y:S02]  /*0670*/  IMAD.MOV.U32 R16, RZ, RZ, R2 ;  /* 0x000000ffff107224 */ /* 0x000fe400078e0002 */
[----:B-1----:R-:W-:-:S05]  /*0680*/  IMAD R19, R19, UR4, RZ ;  /* 0x0000000413137c24 */ /* 0x002fca000f8e02ff */
[----:B------:R-:W-:-:S07]  /*0690*/  SHF.R.S32.HI R18, RZ, 0x1f, R19 ;  /* 0x0000001fff127819 */ /* 0x000fce0000011413 */
.L_x_8:
[----:B------:R-:W-:Y:S02]  /*06a0*/  SHF.R.S32.HI R5, RZ, 0x1f, R16 ;  /* 0x0000001fff057819 */ /* 0x000fe40000011410 */
[----:B------:R-:W-:-:S04]  /*06b0*/  IADD3 R4, P1, P2, R6, R16, R19 ;  /* 0x0000001006047210 */ /* 0x000fc80007a3e013 */
[----:B------:R-:W-:-:S05]  /*06c0*/  IADD3.X R5, PT, PT, R10, R5, R18, P1, P2 ;  /* 0x000000050a057210 */ /* 0x000fca0000fe4412 */
[----:B--2---:R-:W2:Y:S01]  /*06d0*/  LDG.E.U8 R4, desc[UR8][R4.64] ;  /* 0x0000000804047981 */ /* 0x004ea2000c1e1100 */
[----:B------:R-:W-:Y:S01]  /*06e0*/  VIADD R16, R16, UR7 ;  /* 0x0000000710107c36 */ /* 0x000fe20008000000 */
[----:B------:R-:W-:Y:S04]  /*06f0*/  BSSY.RECONVERGENT B1, `(.L_x_6) ;  /* 0x0000007000017945 */ /* 0x000fe80003800200 */
[----:B------:R-:W-:Y:S02]  /*0700*/  ISETP.GE.AND P2, PT, R16, R11, PT ;  /* 0x0000000b1000720c */ /* 0x000fe40003f46270 */
[C---:B--2---:R-:W-:Y:S01]  /*0710*/  ISETP.GE.U32.AND P1, PT, R4.reuse, R12, PT ;  /* 0x0000000c0400720c */ /* 0x044fe20003f26070 */
[----:B-1----:R-:W-:-:S05]  /*0720*/  IMAD R17, R4, 0x4, R9 ;  /* 0x0000000404117824 */ /* 0x002fca00078e0209 */
[----:B------:R1:W-:Y:S07]  /*0730*/  ATOMS.POPC.INC.32 RZ, [R17+URZ] ;  /* 0x0000000011ff7f8c */ /* 0x0003ee000d8000ff */
[----:B------:R-:W-:Y:S05]  /*0740*/  @P1 BRA `(.L_x_7) ;  /* 0x0000000000041947 */ /* 0x000fea0003800000 */
[----:B------:R2:W-:Y:S02]  /*0750*/  ATOMS.POPC.INC.32 RZ, [R3+URZ+0x4] ;  /* 0x0000040003ff7f8c */ /* 0x0005e4000d8000ff */
.L_x_7:
[----:B------:R-:W-:Y:S05]  /*0760*/  BSYNC.RECONVERGENT B1 ;  /* 0x0000000000017941 */ /* 0x000fea0003800200 */
.L_x_6:
[----:B------:R-:W-:Y:S05]  /*0770*/  @!P2 BRA `(.L_x_8) ;  /* 0xfffffffc00c8a947 */ /* 0x000fea000383ffff */
.L_x_5:
[----:B------:R-:W-:Y:S05]  /*0780*/  BSYNC.RECONVERGENT B0 ;  /* 0x0000000000007941 */ /* 0x000fea0003800200 */
.L_x_4:
[----:B------:R-:W-:Y:S04]  /*0790*/  BSSY.RECONVERGENT B0, `(.L_x_9) ;  /* 0x0000003000007945 */ /* 0x000fe80003800200 */
[----:B------:R-:W-:Y:S05]  /*07a0*/  @!P0 BRA `(.L_x_10) ;  /* 0x0000000000048947 */ /* 0x000fea0003800000 */
[----:B------:R3:W-:Y:S02]  /*07b0*/  ATOMS.ADD RZ, [R3+0x4], R14 ;  /* 0x0000040e03ff738c */ /* 0x0007e40000000000 */
.L_x_10:
[----:B------:R-:W-:Y:S05]  /*07c0*/  BSYNC.RECONVERGENT B0 ;  /* 0x0000000000007941 */ /* 0x000fea0003800200 */
.L_x_9:
[----:B------:R-:W-:Y:S01]  /*07d0*/  UIADD3 UR4, UPT, UPT, UR4, 0x1, URZ ;  /* 0x0000000104047890 */ /* 0x000fe2000fffe0ff */
[----:B------:R4:W-:Y:S05]  /*07e0*/  ATOMS.ADD RZ, [R8], R15 ;  /* 0x0000000f08ff738c */ /* 0x0009ea0000000000 */
[----:B------:R-:W-:-:S13]  /*07f0*/  ISETP.NE.AND P1, PT, R13, UR4, PT ;  /* 0x000000040d007c0c */ /* 0x000fda000bf25270 */
[----:B----4-:R-:W-:Y:S05]  /*0800*/  @P1 BRA `(.L_x_11) ;  /* 0xfffffffc00881947 */ /* 0x010fea000383ffff */
.L_x_3:
[----:B------:R-:W4:Y:S01]  /*0810*/  LDC R4, c[0x0][0x394] ;  /* 0x0000e500ff047b82 */ /* 0x000f220000000800 */
[----:B------:R-:W5:Y:S01]  /*0820*/  LDCU UR6, c[0x0][0x398] ;  /* 0x00007300ff0677ac */ /* 0x000f620008000800 */
[----:B-1----:R-:W-:Y:S01]  /*0830*/  ISETP.NE.AND P0, PT, R12, RZ, PT ;  /* 0x000000ff0c00720c */ /* 0x002fe20003f05270 */
[----:B------:R-:W-:Y:S01]  /*0840*/  BSSY.RECONVERGENT B0, `(.L_x_12) ;  /* 0x0000009000007945 */ /* 0x000fe20003800200 */
[C---:B------:R-:W-:Y:S02]  /*0850*/  ISETP.NE.AND P2, PT, R2.reuse, RZ, PT ;  /* 0x000000ff0200720c */ /* 0x040fe40003f45270 */
[----:B------:R-:W-:Y:S02]  /*0860*/  ISETP.NE.OR P0, PT, R2, RZ, !P0 ;  /* 0x000000ff0200720c */ /* 0x000fe40004705670 */
[----:B-----5:R-:W-:Y:S02]  /*0870*/  IADD3 R13, PT, PT, -R13, UR6, RZ ;  /* 0x000000060d0d7c10 */ /* 0x020fe4000fffe1ff */
[----:B----4-:R-:W-:-:S03]  /*0880*/  ISETP.GE.AND P1, PT, R4, 0x1, PT ;  /* 0x000000010400780c */ /* 0x010fc60003f26270 */
[----:B------:R-:W-:-:S05]  /*0890*/  IMAD R4, R13, UR6, RZ ;  /* 0x000000060d047c24 */ /* 0x000fca000f8e02ff */
[----:B------:R-:W-:Y:S01]  /*08a0*/  SEL R5, R4, RZ, !P2 ;  /* 0x000000ff04057207 */ /* 0x000fe20005000000 */
[----:B------:R-:W-:Y:S06]  /*08b0*/  @P0 BRA `(.L_x_13) ;  /* 0x0000000000040947 */ /* 0x000fec0003800000 */
[----:B------:R1:W-:Y:S02]  /*08c0*/  ATOMS.ADD RZ, [R3+0x4], R4 ;  /* 0x0000040403ff738c */ /* 0x0003e40000000000 */
.L_x_13:
[----:B------:R-:W-:Y:S05]  /*08d0*/  BSYNC.RECONVERGENT B0 ;  /* 0x0000000000007941 */ /* 0x000fea0003800200 */
.L_x_12:
[----:B------:R4:W-:Y:S01]  /*08e0*/  ATOMS.ADD RZ, [R8], R5 ;  /* 0x0000000508ff738c */ /* 0x0009e20000000000 */
[----:B------:R-:W-:Y:S05]  /*08f0*/  @!P1 EXIT ;  /* 0x000000000000994d */ /* 0x000fea0003800000 */
[----:B------:R-:W-:Y:S01]  /*0900*/  UIMAD UR4, UR6, UR6, 0x1 ;  /* 0x00000001060474a4 */ /* 0x000fe2000f8e0206 */
[----:B------:R-:W-:-:S03]  /*0910*/  LOP3.LUT R15, RZ, R7, RZ, 0x33, !PT ;  /* 0x00000007ff0f7212 */ /* 0x000fc600078e33ff */
[----:B------:R-:W-:-:S03]  /*0920*/  USHF.R.U32.HI UR5, URZ, 0x1, UR4 ;  /* 0x00000001ff057899 */ /* 0x000fc60008011604 */
[----:B------:R-:W-:-:S09]  /*0930*/  UMOV UR4, URZ ;  /* 0x000000ff00047c82 */ /* 0x000fd20008000000 */
.L_x_32:
[----:B0-----:R0:W0:Y:S01]  /*0940*/  LDS.U8 R12, [R3] ;  /* 0x00000000030c7984 */ /* 0x0010220000000000 */
[----:B------:R-:W-:Y:S01]  /*0950*/  ISETP.LT.AND P0, PT, R7, UR4, PT ;  /* 0x0000000407007c0c */ /* 0x000fe2000bf01270 */
[----:B------:R-:W5:Y:S01]  /*0960*/  LDCU UR6, c[0x0][0x398] ;  /* 0x00007300ff0677ac */ /* 0x000f620008000800 */
[----:B------:R-:W-:Y:S02]  /*0970*/  BSSY.RECONVERGENT B0, `(.L_x_14) ;  /* 0x0000019000007945 */ /* 0x000fe40003800200 */
[----:B------:R-:W-:-:S04]  /*0980*/  SEL R17, R11, RZ, P0 ;  /* 0x000000ff0b117207 */ /* 0x000fc80000000000 */
[----:B------:R-:W-:Y:S02]  /*0990*/  ISETP.GE.AND P0, PT, R2, R17, PT ;  /* 0x000000110200720c */ /* 0x000fe40003f06270 */
[----:B--2--5:R-:W-:-:S11]  /*09a0*/  IADD3 R18, PT, PT, -R17, UR6, RZ ;  /* 0x0000000611127c10 */ /* 0x024fd6000fffe1ff */
[----:B----4-:R-:W-:Y:S05]  /*09b0*/  @P0 BRA `(.L_x_15) ;  /* 0x0000000000500947 */ /* 0x010fea0003800000 */
[----:B------:R-:W5:Y:S01]  /*09c0*/  LDCU UR6, c[0x0][0x390] ;  /* 0x00007200ff0677ac */ /* 0x000f620008000800 */
[----:B-1----:R-:W-:Y:S02]  /*09d0*/  VIADD R4, R15, UR4 ;  /* 0x000000040f047c36 */ /* 0x002fe40008000000 */
[----:B------:R-:W-:Y:S02]  /*09e0*/  IMAD.MOV.U32 R13, RZ, RZ, R2 ;  /* 0x000000ffff0d7224 */ /* 0x000fe400078e0002 */
[----:B-----5:R-:W-:-:S05]  /*09f0*/  IMAD R19, R4, UR6, RZ ;  /* 0x0000000604137c24 */ /* 0x020fca000f8e02ff */
[----:B------:R-:W-:-:S07]  /*0a00*/  SHF.R.S32.HI R20, RZ, 0x1f, R19 ;  /* 0x0000001fff147819 */ /* 0x000fce0000011413 */
.L_x_18:
[----:B----4-:R-:W-:Y:S02]  /*0a10*/  SHF.R.S32.HI R5, RZ, 0x1f, R13 ;  /* 0x0000001fff057819 */ /* 0x010fe4000001140d */
[----:B------:R-:W-:-:S04]  /*0a20*/  IADD3 R4, P0, P1, R6, R13, R19 ;  /* 0x0000000d06047210 */ /* 0x000fc8000791e013 */
[----:B------:R-:W-:-:S05]  /*0a30*/  IADD3.X R5, PT, PT, R10, R5, R20, P0, P1 ;  /* 0x000000050a057210 */ /* 0x000fca00007e2414 */
[----:B0-----:R-:W0:Y:S01]  /*0a40*/  LDG.E.U8 R4, desc[UR8][R4.64] ;  /* 0x0000000804047981 */ /* 0x001e22000c1e1100 */
[----:B-1----:R-:W-:Y:S01]  /*0a50*/  IMAD.MOV.U32 R16, RZ, RZ, -0x1 ;  /* 0xffffffffff107424 */ /* 0x002fe200078e00ff */
[----:B------:R-:W-:Y:S01]  /*0a60*/  BSSY.RECONVERGENT B1, `(.L_x_16) ;  /* 0x0000008000017945 */ /* 0x000fe20003800200 */
[----:B------:R-:W-:-:S05]  /*0a70*/  VIADD R13, R13, UR7 ;  /* 0x000000070d0d7c36 */ /* 0x000fca0008000000 */
[----:B------:R-:W-:Y:S02]  /*0a80*/  ISETP.GE.AND P1, PT, R13, R17, PT ;  /* 0x000000110d00720c */ /* 0x000fe40003f26270 */
[C---:B0-----:R-:W-:Y:S01]  /*0a90*/  ISETP.GE.U32.AND P0, PT, R4.reuse, R12, PT ;  /* 0x0000000c0400720c */ /* 0x041fe20003f06070 */
[----:B---3--:R-:W-:-:S05]  /*0aa0*/  IMAD R14, R4, 0x4, R9 ;  /* 0x00000004040e7824 */ /* 0x008fca00078e0209 */
[----:B------:R0:W-:Y:S07]  /*0ab0*/  ATOMS.ADD RZ, [R14], R16 ;  /* 0x000000100eff738c */ /* 0x0001ee0000000000 */
[----:B------:R-:W-:Y:S05]  /*0ac0*/  @P0 BRA `(.L_x_17) ;  /* 0x0000000000040947 */ /* 0x000fea0003800000 */
[----:B------:R1:W-:Y:S02]  /*0ad0*/  ATOMS.ADD RZ, [R3+0x4], R16 ;  /* 0x0000041003ff738c */ /* 0x0003e40000000000 */
.L_x_17:
[----:B------:R-:W-:Y:S05]  /*0ae0*/  BSYNC.RECONVERGENT B1 ;  /* 0x0000000000017941 */ /* 0x000fea0003800200 */
.L_x_16:
[----:B------:R-:W-:Y:S05]  /*0af0*/  @!P1 BRA `(.L_x_18) ;  /* 0xfffffffc00c49947 */ /* 0x000fea000383ffff */
.L_x_15:
[----:B------:R-:W-:Y:S05]  /*0b00*/  BSYNC.RECONVERGENT B0 ;  /* 0x0000000000007941 */ /* 0x000fea0003800200 */
.L_x_14:
[----:B0-----:R-:W-:Y:S01]  /*0b10*/  ISETP.NE.AND P0, PT, R12, RZ, PT ;  /* 0x000000ff0c00720c */ /* 0x001fe20003f05270 */
[----:B------:R-:W-:Y:S03]  /*0b20*/  BSSY.RECONVERGENT B0, `(.L_x_19) ;  /* 0x0000005000007945 */ /* 0x000fe60003800200 */
[----:B------:R-:W-:-:S13]  /*0b30*/  ISETP.EQ.AND P0, PT, R2, RZ, P0 ;  /* 0x000000ff0200720c */ /* 0x000fda0000702270 */
[----:B------:R-:W-:Y:S05]  /*0b40*/  @!P0 BRA `(.L_x_20) ;  /* 0x0000000000088947 */ /* 0x000fea0003800000 */
[----:B-1----:R-:W-:-:S05]  /*0b50*/  IMAD.MOV R4, RZ, RZ, -R18 ;  /* 0x000000ffff047224 */ /* 0x002fca00078e0a12 */
[----:B------:R0:W-:Y:S02]  /*0b60*/  ATOMS.ADD RZ, [R3+0x4], R4 ;  /* 0x0000040403ff738c */ /* 0x0001e40000000000 */
.L_x_20:
[----:B------:R-:W-:Y:S05]  /*0b70*/  BSYNC.RECONVERGENT B0 ;  /* 0x0000000000007941 */ /* 0x000fea0003800200 */
.L_x_19:
[----:B------:R-:W5:Y:S01]  /*0b80*/  LDCU UR6, c[0x0][0x394] ;  /* 0x00007280ff0677ac */ /* 0x000f620008000800 */
[----:B------:R-:W-:Y:S01]  /*0b90*/  ISETP.NE.AND P1, PT, R2, RZ, PT ;  /* 0x000000ff0200720c */ /* 0x000fe20003f25270 */
[----:B------:R-:W-:Y:S01]  /*0ba0*/  BSSY.RECONVERGENT B0, `(.L_x_21) ;  /* 0x000001d000007945 */ /* 0x000fe20003800200 */
[----:B------:R-:W2:Y:S02]  /*0bb0*/  LDCU UR10, c[0x0][0x398] ;  /* 0x00007300ff0a77ac */ /* 0x000ea40008000800 */
[----:B01----:R-:W-:-:S05]  /*0bc0*/  SEL R4, R18, RZ, !P1 ;  /* 0x000000ff12047207 */ /* 0x003fca0004800000 */
[----:B----4-:R-:W-:Y:S02]  /*0bd0*/  IMAD.MOV R5, RZ, RZ, -R4 ;  /* 0x000000ffff057224 */ /* 0x010fe400078e0a04 */
[----:B------:R-:W-:-:S03]  /*0be0*/  VIADD R4, R7, UR4 ;  /* 0x0000000407047c36 */ /* 0x000fc60008000000 */
[----:B------:R0:W-:Y:S02]  /*0bf0*/  ATOMS.ADD RZ, [R8], R5 ;  /* 0x0000000508ff738c */ /* 0x0001e40000000000 */
[----:B-----5:R-:W-:-:S04]  /*0c00*/  ISETP.GE.AND P1, PT, R4, UR6, PT ;  /* 0x0000000604007c0c */ /* 0x020fc8000bf26270 */
[----:B------:R-:W-:-:S04]  /*0c10*/  SEL R16, R11, RZ, !P1 ;  /* 0x000000ff0b107207 */ /* 0x000fc80004800000 */
[----:B------:R-:W-:Y:S02]  /*0c20*/  ISETP.GE.AND P1, PT, R2, R16, PT ;  /* 0x000000100200720c */ /* 0x000fe40003f26270 */
[----:B--2---:R-:W-:-:S11]  /*0c30*/  IADD3 R18, PT, PT, -R16, UR10, RZ ;  /* 0x0000000a10127c10 */ /* 0x004fd6000fffe1ff */
[----:B0-----:R-:W-:Y:S05]  /*0c40*/  @P1 BRA `(.L_x_22) ;  /* 0x0000000000481947 */ /* 0x001fea0003800000 */
[----:B------:R-:W0:Y:S01]  /*0c50*/  LDCU UR6, c[0x0][0x390] ;  /* 0x00007200ff0677ac */ /* 0x000e220008000800 */
[----:B------:R-:W-:Y:S02]  /*0c60*/  IMAD.MOV.U32 R13, RZ, RZ, R2 ;  /* 0x000000ffff0d7224 */ /* 0x000fe400078e0002 */
[----:B0-----:R-:W-:-:S05]  /*0c70*/  IMAD R17, R4, UR6, RZ ;  /* 0x0000000604117c24 */ /* 0x001fca000f8e02ff */
[----:B------:R-:W-:-:S07]  /*0c80*/  SHF.R.S32.HI R19, RZ, 0x1f, R17 ;  /* 0x0000001fff137819 */ /* 0x000fce0000011411 */
.L_x_25:
[----:B------:R-:W-:Y:S02]  /*0c90*/  SHF.R.S32.HI R5, RZ, 0x1f, R13 ;  /* 0x0000001fff057819 */ /* 0x000fe4000001140d */
[----:B------:R-:W-:-:S04]  /*0ca0*/  IADD3 R4, P1, P2, R6, R13, R17 ;  /* 0x0000000d06047210 */ /* 0x000fc80007a3e011 */
[----:B------:R-:W-:-:S05]  /*0cb0*/  IADD3.X R5, PT, PT, R10, R5, R19, P1, P2 ;  /* 0x000000050a057210 */ /* 0x000fca0000fe4413 */
[----:B------:R-:W2:Y:S01]  /*0cc0*/  LDG.E.U8 R4, desc[UR8][R4.64] ;  /* 0x0000000804047981 */ /* 0x000ea2000c1e1100 */
[----:B------:R-:W-:Y:S01]  /*0cd0*/  VIADD R13, R13, UR7 ;  /* 0x000000070d0d7c36 */ /* 0x000fe20008000000 */
[----:B------:R-:W-:Y:S04]  /*0ce0*/  BSSY.RECONVERGENT B1, `(.L_x_23) ;  /* 0x0000007000017945 */ /* 0x000fe80003800200 */
[----:B------:R-:W-:Y:S02]  /*0cf0*/  ISETP.GE.AND P2, PT, R13, R16, PT ;  /* 0x000000100d00720c */ /* 0x000fe40003f46270 */
[C---:B--2---:R-:W-:Y:S01]  /*0d00*/  ISETP.GE.U32.AND P1, PT, R4.reuse, R12, PT ;  /* 0x0000000c0400720c */ /* 0x044fe20003f26070 */
[----:B0--3--:R-:W-:-:S05]  /*0d10*/  IMAD R14, R4, 0x4, R9 ;  /* 0x00000004040e7824 */ /* 0x009fca00078e0209 */
[----:B------:R0:W-:Y:S07]  /*0d20*/  ATOMS.POPC.INC.32 RZ, [R14+URZ] ;  /* 0x000000000eff7f8c */ /* 0x0001ee000d8000ff */
[----:B-1----:R-:W-:Y:S05]  /*0d30*/  @P1 BRA `(.L_x_24) ;  /* 0x0000000000041947 */ /* 0x002fea0003800000 */
[----:B------:R1:W-:Y:S02]  /*0d40*/  ATOMS.POPC.INC.32 RZ, [R3+URZ+0x4] ;  /* 0x0000040003ff7f8c */ /* 0x0003e4000d8000ff */
.L_x_24:
[----:B------:R-:W-:Y:S05]  /*0d50*/  BSYNC.RECONVERGENT B1 ;  /* 0x0000000000017941 */ /* 0x000fea0003800200 */
.L_x_23:
[----:B------:R-:W-:Y:S05]  /*0d60*/  @!P2 BRA `(.L_x_25) ;  /* 0xfffffffc00c8a947 */ /* 0x000fea000383ffff */
.L_x_22:
[----:B------:R-:W-:Y:S05]  /*0d70*/  BSYNC.RECONVERGENT B0 ;  /* 0x0000000000007941 */ /* 0x000fea0003800200 */
.L_x_21:
[----:B------:R-:W-:Y:S01]  /*0d80*/  ISETP.NE.AND P1, PT, R2, RZ, PT ;  /* 0x000000ff0200720c */ /* 0x000fe20003f25270 */
[----:B------:R-:W-:Y:S03]  /*0d90*/  BSSY.RECONVERGENT B0, `(.L_x_26) ;  /* 0x0000004000007945 */ /* 0x000fe60003800200 */
[----:B------:R-:W-:Y:S01]  /*0da0*/  SEL R5, R18, RZ, !P1 ;  /* 0x000000ff12057207 */ /* 0x000fe20004800000 */
[----:B------:R-:W-:Y:S08]  /*0db0*/  @!P0 BRA `(.L_x_27) ;  /* 0x0000000000048947 */ /* 0x000ff00003800000 */
[----:B------:R2:W-:Y:S02]  /*0dc0*/  ATOMS.ADD RZ, [R3+0x4], R18 ;  /* 0x0000041203ff738c */ /* 0x0005e40000000000 */
.L_x_27:
[----:B------:R-:W-:Y:S05]  /*0dd0*/  BSYNC.RECONVERGENT B0 ;  /* 0x0000000000007941 */ /* 0x000fea0003800200 */
.L_x_26:
[----:B------:R-:W-:Y:S01]  /*0de0*/  ISETP.NE.AND P0, PT, R2, RZ, PT ;  /* 0x000000ff0200720c */ /* 0x000fe20003f05270 */
[----:B------:R4:W-:Y:S01]  /*0df0*/  ATOMS.ADD RZ, [R8], R5 ;  /* 0x0000000508ff738c */ /* 0x0009e20000000000 */
[----:B------:R-:W-:Y:S01]  /*0e00*/  BSSY.RECONVERGENT B0, `(.L_x_28) ;  /* 0x0000023000007945 */ /* 0x000fe20003800200 */
[----:B------:R-:W-:Y:S10]  /*0e10*/  BAR.SYNC.DEFER_BLOCKING 0x0 ;  /* 0x0000000000007b1d */ /* 0x000ff40000010000 */
[----:B----4-:R-:W-:Y:S05]  /*0e20*/  @P0 BRA `(.L_x_29) ;  /* 0x0000000000800947 */ /* 0x010fea0003800000 */
[----:B0--3--:R-:W0:Y:S01]  /*0e30*/  LDS R14, [R3+0x4] ;  /* 0x00000400030e7984 */ /* 0x009e220000000800 */
[----:B------:R-:W-:Y:S01]  /*0e40*/  IMAD.MOV.U32 R5, RZ, RZ, RZ ;  /* 0x000000ffff057224 */ /* 0x000fe200078e00ff */
[----:B------:R-:W-:Y:S02]  /*0e50*/  BSSY.RECONVERGENT B1, `(.L_x_30) ;  /* 0x0000012000017945 */ /* 0x000fe40003800200 */
[----:B------:R-:W3:Y:S01]  /*0e60*/  LDS.U8 R12, [R3] ;  /* 0x00000000030c7984 */ /* 0x000ee20000000000 */
[C---:B0-----:R-:W-:Y:S02]  /*0e70*/  ISETP.GE.AND P1, PT, R14.reuse, UR5, PT ;  /* 0x000000050e007c0c */ /* 0x041fe4000bf26270 */
[----:B------:R-:W-:Y:S02]  /*0e80*/  ISETP.GE.AND P0, PT, R14, UR5, PT ;  /* 0x000000050e007c0c */ /* 0x000fe4000bf06270 */
[----:B------:R-:W-:-:S09]  /*0e90*/  SEL R4, RZ, 0x1, P1 ;  /* 0x00000001ff047807 */ /* 0x000fd20000800000 */
[----:B------:R-:W-:Y:S02]  /*0ea0*/  @P1 IMAD.MOV R5, RZ, RZ, -0x1 ;  /* 0xffffffffff051424 */ /* 0x000fe400078e02ff */
[----:B------:R-:W-:Y:S02]  /*0eb0*/  @!P0 IMAD.MOV R5, RZ, RZ, R4 ;  /* 0x000000ffff058224 */ /* 0x000fe400078e0204 */
[----:B---3--:R-:W-:-:S03]  /*0ec0*/  VIADD R4, R12, 0xffffffff ;  /* 0xffffffff0c047836 */ /* 0x008fc60000000000 */
[C---:B------:R-:W-:Y:S02]  /*0ed0*/  ISETP.NE.AND P0, PT, R5.reuse, -0x1, PT ;  /* 0xffffffff0500780c */ /* 0x040fe40003f05270 */
[----:B------:R-:W-:-:S11]  /*0ee0*/  ISETP.NE.AND P1, PT, R5, 0x1, PT ;  /* 0x000000010500780c */ /* 0x000fd60003f25270 */
[----:B------:R-:W-:-:S07]  /*0ef0*/  @P0 IMAD.MOV R4, RZ, RZ, R12 ;  /* 0x000000ffff040224 */ /* 0x000fce00078e020c */
.L_x_31:
[----:B------:R-:W-:Y:S02]  /*0f00*/  IMAD R12, R4, 0x4, R9 ;  /* 0x00000004040c7824 */ /* 0x000fe400078e0209 */
[--C-:B------:R-:W-:Y:S02]  /*0f10*/  IMAD.MOV.U32 R13, RZ, RZ, R4.reuse ;  /* 0x000000ffff0d7224 */ /* 0x100fe400078e0004 */
[C---:B------:R-:W-:Y:S01]  /*0f20*/  IMAD.IADD R4, R5.reuse, 0x1, R4 ;  /* 0x0000000105047824 */ /* 0x040fe200078e0204 */
[----:B------:R-:W0:Y:S02]  /*0f30*/  LDS R16, [R12] ;  /* 0x000000000c107984 */ /* 0x000e240000000800 */
[----:B0-----:R-:W-:-:S05]  /*0f40*/  IMAD R14, R5, R16, R14 ;  /* 0x00000010050e7224 */ /* 0x001fca00078e020e */
[----:B------:R-:W-:-:S13]  /*0f50*/  ISETP.GE.XOR P0, PT, R14, UR5, P1 ;  /* 0x000000050e007c0c */ /* 0x000fda0008f06a70 */
[----:B------:R-:W-:Y:S05]  /*0f60*/  @!P0 BRA `(.L_x_31) ;  /* 0xfffffffc00e48947 */ /* 0x000fea000383ffff */
[----:B------:R-:W-:Y:S05]  /*0f70*/  BSYNC.RECONVERGENT B1 ;  /* 0x0000000000017941 */ /* 0x000fea0003800200 */
.L_x_30:
[----:B------:R-:W0:Y:S01]  /*0f80*/  LDC R17, c[0x0][0x390] ;  /* 0x0000e400ff117b82 */ /* 0x000e220000000800 */
[----:B------:R-:W3:Y:S01]  /*0f90*/  LDCU.64 UR10, c[0x0][0x388] ;  /* 0x00007100ff0a77ac */ /* 0x000ee20008000a00 */
[----:B------:R-:W-:Y:S01]  /*0fa0*/  ISETP.NE.AND P0, PT, R5, 0x1, PT ;  /* 0x000000010500780c */ /* 0x000fe20003f05270 */
[----:B------:R4:W-:Y:S03]  /*0fb0*/  STS.U8 [R3], R13 ;  /* 0x0000000d03007388 */ /* 0x0009e60000000000 */
[----:B------:R-:W-:-:S05]  /*0fc0*/  SEL R5, R16, RZ, !P0 ;  /* 0x000000ff10057207 */ /* 0x000fca0004000000 */
[----:B------:R-:W-:-:S05]  /*0fd0*/  IMAD.IADD R14, R14, 0x1, -R5 ;  /* 0x000000010e0e7824 */ /* 0x000fca00078e0a05 */
[----:B------:R4:W-:Y:S01]  /*0fe0*/  STS [R3+0x4], R14 ;  /* 0x0000040e03007388 */ /* 0x0009e20000000800 */
[----:B0-----:R-:W-:-:S05]  /*0ff0*/  IMAD R12, R17, UR4, R0 ;  /* 0x00000004110c7c24 */ /* 0x001fca000f8e0200 */
[----:B---3--:R-:W-:-:S04]  /*1000*/  IADD3 R4, P0, PT, R12, UR10, RZ ;  /* 0x0000000a0c047c10 */ /* 0x008fc8000ff1e0ff */
[----:B------:R-:W-:-:S05]  /*1010*/  LEA.HI.X.SX32 R5, R12, UR11, 0x1, P0 ;  /* 0x0000000b0c057c11 */ /* 0x000fca00080f0eff */
[----:B------:R4:W-:Y:S04]  /*1020*/  STG.E.U8 desc[UR8][R4.64], R13 ;  /* 0x0000000d04007986 */ /* 0x0009e8000c101108 */
.L_x_29:
[----:B------:R-:W-:Y:S05]  /*1030*/  BSYNC.RECONVERGENT B0 ;  /* 0x0000000000007941 */ /* 0x000fea0003800200 */
.L_x_28:
[----:B------:R-:W5:Y:S01]  /*1040*/  LDCU UR6, c[0x0][0x394] ;  /* 0x00007280ff0677ac */ /* 0x000f620008000800 */
[----:B------:R-:W-:-:S04]  /*1050*/  UIADD3 UR4, UPT, UPT, UR4, 0x1, URZ ;  /* 0x0000000104047890 */ /* 0x000fc8000fffe0ff */
[----:B-----5:R-:W-:Y:S01]  /*1060*/  UISETP.NE.AND UP0, UPT, UR4, UR6, UPT ;  /* 0x000000060400728c */ /* 0x020fe2000bf05270 */
[----:B------:R-:W-:Y:S08]  /*1070*/  BAR.SYNC.DEFER_BLOCKING 0x0 ;  /* 0x0000000000007b1d */ /* 0x000ff00000010000 */
[----:B------:R-:W-:Y:S05]  /*1080*/  BRA.U UP0, `(.L_x_32) ;  /* 0xfffffff9002c7547 */ /* 0x000fea000b83ffff */
[----:B------:R-:W-:Y:S05]  /*1090*/  EXIT ;  /* 0x000000000000794d */ /* 0x000fea0003800000 */
        .weak           $__internal_0_$__cuda_sm20_div_u16
        .type           $__internal_0_$__cuda_sm20_div_u16,@function
        .size           $__internal_0_$__cuda_sm20_div_u16,(.L_x_34 - $__internal_0_$__cuda_sm20_div_u16)
$__internal_0_$__cuda_sm20_div_u16:
[----:B------:R-:W0:Y:S01]  /*10a0*/  I2F.U16 R4, UR4 ;  /* 0x0000000400047d06 */ /* 0x000e220008101000 */
[----:B------:R-:W-:Y:S01]  /*10b0*/  IMAD.MOV.U32 R5, RZ, RZ, 0x4b800000 ;  /* 0x4b800000ff057424 */ /* 0x000fe200078e00ff */
[C---:B0-----:R-:W-:Y:S02]  /*10c0*/  FSETP.GEU.AND P1, PT, |R4|.reuse, 1.175494350822287508e-38, PT ;  /* 0x008000000400780b */ /* 0x041fe40003f2e200 */
[----:B------:R-:W-:Y:S02]  /*10d0*/  FSETP.GT.AND P0, PT, |R4|, 8.50705917302346158658e+37, PT ;  /* 0x7e8000000400780b */ /* 0x000fe40003f04200 */
[----:B------:R-:W-:-:S04]  /*10e0*/  FSEL R5, R5, 1, !P1 ;  /* 0x3f80000005057808 */ /* 0x000fc80004800000 */
[----:B------:R-:W-:Y:S02]  /*10f0*/  FSEL R5, R5, 0.25, !P0 ;  /* 0x3e80000005057808 */ /* 0x000fe40004000000 */
[----:B------:R-:W-:-:S03]  /*1100*/  ISETP.NE.U32.AND P0, PT, RZ, UR4, PT ;  /* 0x00000004ff007c0c */ /* 0x000fc6000bf05070 */
[----:B------:R-:W-:Y:S01]  /*1110*/  FMUL R6, R4, R5 ;  /* 0x0000000504067220 */ /* 0x000fe20000400000 */
[----:B------:R-:W-:-:S05]  /*1120*/  I2FP.F32.U32.RZ R4, 0x100 ;  /* 0x0000010000047845 */ /* 0x000fca000020d000 */
[----:B------:R-:W0:Y:S02]  /*1130*/  MUFU.RCP R6, R6 ;  /* 0x0000000600067308 */ /* 0x000e240000001000 */
[----:B0-----:R-:W-:-:S04]  /*1140*/  FMUL R5, R5, R6 ;  /* 0x0000000605057220 */ /* 0x001fc80000400000 */
[----:B------:R-:W-:-:S04]  /*1150*/  VIADD R5, R5, 0x2 ;  /* 0x0000000205057836 */ /* 0x000fc80000000000 */
[----:B------:R-:W-:Y:S01]  /*1160*/  FMUL.RZ R7, R4, R5 ;  /* 0x0000000504077220 */ /* 0x000fe2000040c000 */
[----:B------:R-:W-:Y:S02]  /*1170*/  IMAD.MOV.U32 R4, RZ, RZ, R10 ;  /* 0x000000ffff047224 */ /* 0x000fe400078e000a */
[----:B------:R-:W-:-:S03]  /*1180*/  IMAD.MOV.U32 R5, RZ, RZ, 0x0 ;  /* 0x00000000ff057424 */ /* 0x000fc600078e00ff */
[----:B------:R-:W0:Y:S02]  /*1190*/  F2I.U32.TRUNC.NTZ R7, R7 ;  /* 0x0000000700077305 */ /* 0x000e24000020f000 */
[----:B0-----:R-:W-:Y:S01]  /*11a0*/  LOP3.LUT R8, R7, 0xffff, RZ, 0xc0, !PT ;  /* 0x0000ffff07087812 */ /* 0x001fe200078ec0ff */
[----:B------:R-:W-:Y:S01]  /*11b0*/  @!P0 IMAD.MOV.U32 R8, RZ, RZ, -0x1 ;  /* 0xffffffffff088424 */ /* 0x000fe200078e00ff */
[----:B------:R-:W-:Y:S06]  /*11c0*/  RET.REL.NODEC R4 `(_Z12medianFilterPKhPhiii) ;  /* 0xffffffec048c7950 */ /* 0x000fec0003c3ffff */
.L_x_33:
[----:B------:R-:W-:-:S00]  /*11d0*/  BRA `(.L_x_33) ;  /* 0xfffffffc00fc7947 */ /* 0x000fc0000383ffff */
[----:B------:R-:W-:-:S00]  /*11e0*/  NOP ;  /* 0x0000000000007918 */ /* 0x000fc00000000000 */
        /* <DEDUP_REMOVED lines=9> */
.L_x_34:


//--------------------- .nv.shared._Z12medianFilterPKhPhiii --------------------------
	.section	.nv.shared._Z12medianFilterPKhPhiii,"aw",@nobits
	.sectionflags	@""
	.align	16
.nv.shared._Z12medianFilterPKhPhiii:
	.zero		1152


//--------------------- .nv.shared.reserved.0     --------------------------
	.section	.nv.shared.reserved.0,"aw",@nobits
	.weak		__nv_reservedSMEM_offset_0_alias
	.size		__nv_reservedSMEM_offset_0_alias, 0, 64
	.other		__nv_reservedSMEM_offset_0_alias,@"STO_CUDA_RESERVED_SHARED STV_DEFAULT"
__nv_reservedSMEM_offset_0_alias:
	.zero		0
	.zero		64


//--------------------- .nv.constant0._Z12medianFilterPKhPhiii --------------------------
	.section	.nv.constant0._Z12medianFilterPKhPhiii,"a",@progbits
	.sectionflags	@""
	.align	4
.nv.constant0._Z12medianFilterPKhPhiii:
	.zero		924


//--------------------- SYMBOLS --------------------------

	.type		.nv.reservedSmem.offset0,@object
	.size		.nv.reservedSmem.offset0,0x4
	.type		.nv.reservedSmem.cap,@object
	.size		.nv.reservedSmem.cap,0x4
